//
// Generated by NVIDIA NVVM Compiler
//
// Compiler Build ID: CL-36424714
// Cuda compilation tools, release 13.0, V13.0.88
// Based on NVVM 20.0.0
//

.version 9.0
.target sm_100
.address_size 64

	// .globl	_Z3addPdPKdS1_m

.visible .entry _Z3addPdPKdS1_m(
	.param .u64 .ptr .align 1 _Z3addPdPKdS1_m_param_0,
	.param .u64 .ptr .align 1 _Z3addPdPKdS1_m_param_1,
	.param .u64 .ptr .align 1 _Z3addPdPKdS1_m_param_2,
	.param .u64 _Z3addPdPKdS1_m_param_3
)
{
	.reg .pred 	%p<4>;
	.reg .b32 	%r<7>;
	.reg .b64 	%rd<18>;
	.reg .b64 	%fd<4>;

	ld.param.u64 	%rd8, [_Z3addPdPKdS1_m_param_0];
	ld.param.u64 	%rd9, [_Z3addPdPKdS1_m_param_1];
	ld.param.u64 	%rd10, [_Z3addPdPKdS1_m_param_2];
	ld.param.u64 	%rd11, [_Z3addPdPKdS1_m_param_3];
	setp.eq.s64 	%p1, %rd11, 0;
	@%p1 bra 	$L__BB0_5;
	mov.u32 	%r1, %ntid.x;
	mov.u32 	%r2, %tid.x;
	mov.u32 	%r3, %ctaid.x;
	mad.lo.s32 	%r4, %r3, %r1, %r2;
	cvt.u64.u32 	%rd1, %r4;
	cvta.to.global.u64 	%rd13, %rd9;
	cvta.to.global.u64 	%rd14, %rd10;
	cvta.to.global.u64 	%rd15, %rd8;
	mul.wide.u32 	%rd16, %r4, 8;
	add.s64 	%rd2, %rd13, %rd16;
	add.s64 	%rd3, %rd14, %rd16;
	add.s64 	%rd4, %rd15, %rd16;
	mov.u32 	%r5, %nctaid.x;
	mul.lo.s32 	%r6, %r1, %r5;
	cvt.u64.u32 	%rd5, %r6;
	mov.b64 	%rd17, 0;
$L__BB0_2:
	setp.le.u64 	%p2, %rd11, %rd1;
	@%p2 bra 	$L__BB0_4;
	ld.global.f64 	%fd1, [%rd2];
	ld.global.f64 	%fd2, [%rd3];
	add.f64 	%fd3, %fd1, %fd2;
	st.global.f64 	[%rd4], %fd3;
$L__BB0_4:
	add.s64 	%rd17, %rd17, %rd5;
	setp.lt.u64 	%p3, %rd17, %rd11;
	@%p3 bra 	$L__BB0_2;
$L__BB0_5:
	ret;

}


// ===== COMPILED SASS (sm_100) =====

	.target	sm_100

	.elftype	@"ET_EXEC"


//--------------------- .note.nv.tkinfo           --------------------------
	.section	.note.nv.tkinfo,"",@"SHT_NOTE"
	.sectionflags	@"SHF_NOTE_NV_TKINFO"
	.tkinfo
        /*0018*/ 	.word	0x00000002
        /*0030*/ 	.string	""
        /*0030*/ 	.string	"ptxas"
        /*0030*/ 	.string	"Cuda compilation tools, release 13.0, V13.0.88"
        /*0030*/ 	.string	"Build cuda_13.0.r13.0/compiler.36424714_0"
        /*0030*/ 	.string	"-arch sm_100 -m 64 "



//--------------------- .note.nv.cuinfo           --------------------------
	.section	.note.nv.cuinfo,"",@"SHT_NOTE"
	.sectionflags	@"SHF_NOTE_NV_CUINFO"
        /*0018*/ 	.short	0x0002
        /*001a*/ 	.short	0x0064
        /*001c*/ 	.short	0x0082
	.zero		2


//--------------------- .nv.info                  --------------------------
	.section	.nv.info,"",@"SHT_CUDA_INFO"
	.align	4


	//----- nvinfo : EIATTR_REGCOUNT
	.align		4
        /*0000*/ 	.byte	0x04, 0x2f
        /*0002*/ 	.short	(.L_1 - .L_0)
	.align		4
.L_0:
        /*0004*/ 	.word	index@(_Z3addPdPKdS1_m)
        /*0008*/ 	.word	0x0000000e


	//----- nvinfo : EIATTR_FRAME_SIZE
	.align		4
.L_1:
        /*000c*/ 	.byte	0x04, 0x11
        /*000e*/ 	.short	(.L_3 - .L_2)
	.align		4
.L_2:
        /*0010*/ 	.word	index@(_Z3addPdPKdS1_m)
        /*0014*/ 	.word	0x00000000


	//----- nvinfo : EIATTR_MIN_STACK_SIZE
	.align		4
.L_3:
        /*0018*/ 	.byte	0x04, 0x12
        /*001a*/ 	.short	(.L_5 - .L_4)
	.align		4
.L_4:
        /*001c*/ 	.word	index@(_Z3addPdPKdS1_m)
        /*0020*/ 	.word	0x00000000
.L_5:


//--------------------- .nv.compat                --------------------------
	.section	.nv.compat,"",@"SHT_CUDA_COMPAT_INFO"
	.align	4
        /*0000*/ 	.byte	0x02, 0x09, 0x00, 0x00, 0x02, 0x02, 0x01, 0x00, 0x02, 0x05, 0x05, 0x00, 0x03, 0x07, 0x01, 0x01
        /*0010*/ 	.byte	0x02, 0x03, 0x00, 0x00, 0x02, 0x06, 0x01, 0x00, 0x04, 0x0b, 0x08, 0x00, 0x01, 0x00, 0x00, 0x00
        /*0020*/ 	.byte	0x00, 0x00, 0x00, 0x00


//--------------------- .nv.info._Z3addPdPKdS1_m  --------------------------
	.section	.nv.info._Z3addPdPKdS1_m,"",@"SHT_CUDA_INFO"
	.sectionflags	@""
	.align	4


	//----- nvinfo : EIATTR_CUDA_API_VERSION
	.align		4
        /*0000*/ 	.byte	0x04, 0x37
        /*0002*/ 	.short	(.L_7 - .L_6)
.L_6:
        /*0004*/ 	.word	0x00000082


	//----- nvinfo : EIATTR_KPARAM_INFO
	.align		4
.L_7:
        /*0008*/ 	.byte	0x04, 0x17
        /*000a*/ 	.short	(.L_9 - .L_8)
.L_8:
        /*000c*/ 	.word	0x00000000
        /*0010*/ 	.short	0x0003
        /*0012*/ 	.short	0x0018
        /*0014*/ 	.byte	0x00, 0xf0, 0x21, 0x00


	//----- nvinfo : EIATTR_KPARAM_INFO
	.align		4
.L_9:
        /*0018*/ 	.byte	0x04, 0x17
        /*001a*/ 	.short	(.L_11 - .L_10)
.L_10:
        /*001c*/ 	.word	0x00000000
        /*0020*/ 	.short	0x0002
        /*0022*/ 	.short	0x0010
        /*0024*/ 	.byte	0x00, 0xf5, 0x21, 0x00


	//----- nvinfo : EIATTR_KPARAM_INFO
	.align		4
.L_11:
        /*0028*/ 	.byte	0x04, 0x17
        /*002a*/ 	.short	(.L_13 - .L_12)
.L_12:
        /*002c*/ 	.word	0x00000000
        /*0030*/ 	.short	0x0001
        /*0032*/ 	.short	0x0008
        /*0034*/ 	.byte	0x00, 0xf5, 0x21, 0x00


	//----- nvinfo : EIATTR_KPARAM_INFO
	.align		4
.L_13:
        /*0038*/ 	.byte	0x04, 0x17
        /*003a*/ 	.short	(.L_15 - .L_14)
.L_14:
        /*003c*/ 	.word	0x00000000
        /*0040*/ 	.short	0x0000
        /*0042*/ 	.short	0x0000
        /*0044*/ 	.byte	0x00, 0xf5, 0x21, 0x00


	//----- nvinfo : EIATTR_SPARSE_MMA_MASK
	.align		4
.L_15:
        /*0048*/ 	.byte	0x03, 0x50
        /*004a*/ 	.short	0x0000


	//----- nvinfo : EIATTR_MAXREG_COUNT
	.align		4
        /*004c*/ 	.byte	0x03, 0x1b
        /*004e*/ 	.short	0x00ff


	//----- nvinfo : EIATTR_MERCURY_ISA_VERSION
	.align		4
        /*0050*/ 	.byte	0x03, 0x5f
        /*0052*/ 	.short	0x0101


	//----- nvinfo : EIATTR_VRC_CTA_INIT_COUNT
	.align		4
        /*0054*/ 	.byte	0x02, 0x4a
	.zero		1
	.zero		1


	//----- nvinfo : EIATTR_EXIT_INSTR_OFFSETS
	.align		4
        /*0058*/ 	.byte	0x04, 0x1c
        /*005a*/ 	.short	(.L_17 - .L_16)


	//   ....[0]....
.L_16:
        /*005c*/ 	.word	0x00000040


	//   ....[1]....
        /*0060*/ 	.word	0x00000200


	//----- nvinfo : EIATTR_CBANK_PARAM_SIZE
	.align		4
.L_17:
        /*0064*/ 	.byte	0x03, 0x19
        /*0066*/ 	.short	0x0020


	//----- nvinfo : EIATTR_PARAM_CBANK
	.align		4
        /*0068*/ 	.byte	0x04, 0x0a
        /*006a*/ 	.short	(.L_19 - .L_18)
	.align		4
.L_18:
        /*006c*/ 	.word	index@(.nv.constant0._Z3addPdPKdS1_m)
        /*0070*/ 	.short	0x0380
        /*0072*/ 	.short	0x0020


	//----- nvinfo : EIATTR_SW_WAR
	.align		4
.L_19:
        /*0074*/ 	.byte	0x04, 0x36
        /*0076*/ 	.short	(.L_21 - .L_20)
.L_20:
        /*0078*/ 	.word	0x00000008
.L_21:


//--------------------- .nv.callgraph             --------------------------
	.section	.nv.callgraph,"",@"SHT_CUDA_CALLGRAPH"
	.align	4
	.sectionentsize	8
	.align		4
        /*0000*/ 	.word	0x00000000
	.align		4
        /*0004*/ 	.word	0xffffffff
	.align		4
        /*0008*/ 	.word	0x00000000
	.align		4
        /*000c*/ 	.word	0xfffffffe
	.align		4
        /*0010*/ 	.word	0x00000000
	.align		4
        /*0014*/ 	.word	0xfffffffd
	.align		4
        /*0018*/ 	.word	0x00000000
	.align		4
        /*001c*/ 	.word	0xfffffffc


//--------------------- .text._Z3addPdPKdS1_m     --------------------------
	.section	.text._Z3addPdPKdS1_m,"ax",@progbits
	.align	128
        .global         _Z3addPdPKdS1_m
        .type           _Z3addPdPKdS1_m,@function
        .size           _Z3addPdPKdS1_m,(.L_x_2 - _Z3addPdPKdS1_m)
        .other          _Z3addPdPKdS1_m,@"STO_CUDA_ENTRY STV_DEFAULT"
_Z3addPdPKdS1_m:
.text._Z3addPdPKdS1_m:
[----:B------:R-:W-:Y:S01]  /*0000*/  LDC R1, c[0x0][0x37c] ;  /* 0x0000df00ff017b82 */ /* 0x000fe20000000800 */
[----:B------:R-:W0:Y:S02]  /*0010*/  LDCU.64 UR10, c[0x0][0x398] ;  /* 0x00007300ff0a77ac */ /* 0x000e240008000a00 */
[----:B0-----:R-:W-:-:S04]  /*0020*/  ISETP.NE.U32.AND P0, PT, RZ, UR10, PT ;  /* 0x0000000aff007c0c */ /* 0x001fc8000bf05070 */
[----:B------:R-:W-:-:S13]  /*0030*/  ISETP.NE.AND.EX P0, PT, RZ, UR11, PT, P0 ;  /* 0x0000000bff007c0c */ /* 0x000fda000bf05300 */
[----:B------:R-:W-:Y:S05]  /*0040*/  @!P0 EXIT ;  /* 0x000000000000894d */ /* 0x000fea0003800000 */
[----:B------:R-:W0:Y:S01]  /*0050*/  S2R R9, SR_TID.X ;  /* 0x0000000000097919 */ /* 0x000e220000002100 */
[----:B------:R-:W0:Y:S01]  /*0060*/  LDCU UR6, c[0x0][0x360] ;  /* 0x00006c00ff0677ac */ /* 0x000e220008000800 */
[----:B------:R-:W1:Y:S01]  /*0070*/  LDC.64 R2, c[0x0][0x388] ;  /* 0x0000e200ff027b82 */ /* 0x000e620000000a00 */
[----:B------:R-:W0:Y:S01]  /*0080*/  S2R R0, SR_CTAID.X ;  /* 0x0000000000007919 */ /* 0x000e220000002500 */
[----:B------:R-:W2:Y:S01]  /*0090*/  LDCU UR4, c[0x0][0x370] ;  /* 0x00006e00ff0477ac */ /* 0x000ea20008000800 */
[----:B------:R-:W3:Y:S05]  /*00a0*/  LDCU.64 UR8, c[0x0][0x358] ;  /* 0x00006b00ff0877ac */ /* 0x000eea0008000a00 */
[----:B------:R-:W4:Y:S01]  /*00b0*/  LDC.64 R4, c[0x0][0x390] ;  /* 0x0000e400ff047b82 */ /* 0x000f220000000a00 */
[----:B------:R-:W0:Y:S01]  /*00c0*/  LDCU.64 UR12, c[0x0][0x398] ;  /* 0x00007300ff0c77ac */ /* 0x000e220008000a00 */
[----:B------:R-:W-:-:S06]  /*00d0*/  UMOV UR5, URZ ;  /* 0x000000ff00057c82 */ /* 0x000fcc0008000000 */
[----:B------:R-:W5:Y:S01]  /*00e0*/  LDC.64 R6, c[0x0][0x380] ;  /* 0x0000e000ff067b82 */ /* 0x000f620000000a00 */
[----:B0-----:R-:W-:Y:S01]  /*00f0*/  IMAD R9, R0, UR6, R9 ;  /* 0x0000000600097c24 */ /* 0x001fe2000f8e0209 */
[----:B--2---:R-:W-:-:S03]  /*0100*/  UIMAD UR6, UR6, UR4, URZ ;  /* 0x00000004060672a4 */ /* 0x004fc6000f8e02ff */
[C---:B-1----:R-:W-:Y:S01]  /*0110*/  IMAD.WIDE.U32 R2, R9.reuse, 0x8, R2 ;  /* 0x0000000809027825 */ /* 0x042fe200078e0002 */
[C---:B------:R-:W-:Y:S01]  /*0120*/  ISETP.GE.U32.AND P0, PT, R9.reuse, UR10, PT ;  /* 0x0000000a09007c0c */ /* 0x040fe2000bf06070 */
[----:B------:R-:W-:Y:S02]  /*0130*/  UMOV UR4, URZ ;  /* 0x000000ff00047c82 */ /* 0x000fe40008000000 */
[----:B----4-:R-:W-:Y:S01]  /*0140*/  IMAD.WIDE.U32 R4, R9, 0x8, R4 ;  /* 0x0000000809047825 */ /* 0x010fe200078e0004 */
[----:B------:R-:W-:-:S03]  /*0150*/  ISETP.GE.U32.AND.EX P0, PT, RZ, UR11, PT, P0 ;  /* 0x0000000bff007c0c */ /* 0x000fc6000bf06100 */
[----:B---3-5:R-:W-:-:S10]  /*0160*/  IMAD.WIDE.U32 R6, R9, 0x8, R6 ;  /* 0x0000000809067825 */ /* 0x028fd400078e0006 */
.L_x_0:
[----:B0-----:R-:W2:Y:S04]  /*0170*/  @!P0 LDG.E.64 R8, desc[UR8][R2.64] ;  /* 0x0000000802088981 */ /* 0x001ea8000c1e1b00 */
[----:B------:R-:W2:Y:S01]  /*0180*/  @!P0 LDG.E.64 R10, desc[UR8][R4.64] ;  /* 0x00000008040a8981 */ /* 0x000ea2000c1e1b00 */
[----:B------:R-:W-:-:S04]  /*0190*/  UIADD3 UR4, UP0, UPT, UR6, UR4, URZ ;  /* 0x0000000406047290 */ /* 0x000fc8000ff1e0ff */
[----:B------:R-:W-:Y:S02]  /*01a0*/  UIADD3.X UR5, UPT, UPT, URZ, UR5, URZ, UP0, !UPT ;  /* 0x00000005ff057290 */ /* 0x000fe400087fe4ff */
[----:B------:R-:W-:-:S04]  /*01b0*/  UISETP.GE.U32.AND UP0, UPT, UR4, UR12, UPT ;  /* 0x0000000c0400728c */ /* 0x000fc8000bf06070 */
[----:B------:R-:W-:Y:S01]  /*01c0*/  UISETP.GE.U32.AND.EX UP0, UPT, UR5, UR13, UPT, UP0 ;  /* 0x0000000d0500728c */ /* 0x000fe2000bf06100 */
[----:B--2---:R-:W-:-:S07]  /*01d0*/  @!P0 DADD R8, R8, R10 ;  /* 0x0000000008088229 */ /* 0x004fce000000000a */
[----:B------:R0:W-:Y:S01]  /*01e0*/  @!P0 STG.E.64 desc[UR8][R6.64], R8 ;  /* 0x0000000806008986 */ /* 0x0001e2000c101b08 */
[----:B------:R-:W-:Y:S05]  /*01f0*/  BRA.U !UP0, `(.L_x_0) ;  /* 0xfffffffd08dc7547 */ /* 0x000fea000b83ffff */
[----:B------:R-:W-:Y:S05]  /*0200*/  EXIT ;  /* 0x000000000000794d */ /* 0x000fea0003800000 */
.L_x_1:
[----:B------:R-:W-:-:S00]  /*0210*/  BRA `(.L_x_1) ;  /* 0xfffffffc00fc7947 */ /* 0x000fc0000383ffff */
[----:B------:R-:W-:-:S00]  /*0220*/  NOP ;  /* 0x0000000000007918 */ /* 0x000fc00000000000 */
        /* <DEDUP_REMOVED lines=13> */
.L_x_2:


//--------------------- .nv.shared.reserved.0     --------------------------
	.section	.nv.shared.reserved.0,"aw",@nobits
	.weak		__nv_reservedSMEM_offset_0_alias
	.size		__nv_reservedSMEM_offset_0_alias, 0, 64
	.other		__nv_reservedSMEM_offset_0_alias,@"STO_CUDA_RESERVED_SHARED STV_DEFAULT"
__nv_reservedSMEM_offset_0_alias:
	.zero		0
	.zero		64


//--------------------- .nv.constant0._Z3addPdPKdS1_m --------------------------
	.section	.nv.constant0._Z3addPdPKdS1_m,"a",@progbits
	.sectionflags	@""
	.align	4
.nv.constant0._Z3addPdPKdS1_m:
	.zero		928


//--------------------- SYMBOLS --------------------------

	.type		.nv.reservedSmem.offset0,@object
	.size		.nv.reservedSmem.offset0,0x4
